//
// Generated by NVIDIA NVVM Compiler
//
// Compiler Build ID: CL-36424714
// Cuda compilation tools, release 13.0, V13.0.88
// Based on NVVM 20.0.0
//

.version 9.0
.target sm_100
.address_size 64

	// .globl	_Z3addiffPfS_S_

.visible .entry _Z3addiffPfS_S_(
	.param .u32 _Z3addiffPfS_S__param_0,
	.param .f32 _Z3addiffPfS_S__param_1,
	.param .f32 _Z3addiffPfS_S__param_2,
	.param .u64 .ptr .align 1 _Z3addiffPfS_S__param_3,
	.param .u64 .ptr .align 1 _Z3addiffPfS_S__param_4,
	.param .u64 .ptr .align 1 _Z3addiffPfS_S__param_5
)
{
	.reg .pred 	%p<7>;
	.reg .b32 	%r<31>;
	.reg .b32 	%f<23>;
	.reg .b64 	%rd<25>;

	ld.param.u32 	%r12, [_Z3addiffPfS_S__param_0];
	ld.param.f32 	%f1, [_Z3addiffPfS_S__param_1];
	ld.param.f32 	%f2, [_Z3addiffPfS_S__param_2];
	ld.param.u64 	%rd4, [_Z3addiffPfS_S__param_3];
	ld.param.u64 	%rd5, [_Z3addiffPfS_S__param_4];
	ld.param.u64 	%rd6, [_Z3addiffPfS_S__param_5];
	cvta.to.global.u64 	%rd1, %rd6;
	cvta.to.global.u64 	%rd2, %rd5;
	cvta.to.global.u64 	%rd3, %rd4;
	mov.u32 	%r13, %ctaid.x;
	mov.u32 	%r14, %ntid.x;
	mov.u32 	%r15, %tid.x;
	mad.lo.s32 	%r29, %r13, %r14, %r15;
	mov.u32 	%r16, %nctaid.x;
	mul.lo.s32 	%r2, %r14, %r16;
	setp.ge.s32 	%p1, %r29, %r12;
	@%p1 bra 	$L__BB0_7;
	add.s32 	%r17, %r29, %r2;
	max.s32 	%r18, %r12, %r17;
	setp.lt.s32 	%p2, %r17, %r12;
	selp.u32 	%r19, 1, 0, %p2;
	add.s32 	%r20, %r17, %r19;
	sub.s32 	%r21, %r18, %r20;
	div.u32 	%r22, %r21, %r2;
	add.s32 	%r3, %r22, %r19;
	and.b32  	%r23, %r3, 3;
	setp.eq.s32 	%p3, %r23, 3;
	@%p3 bra 	$L__BB0_4;
	add.s32 	%r24, %r3, 1;
	and.b32  	%r25, %r24, 3;
	neg.s32 	%r27, %r25;
$L__BB0_3:
	.pragma "nounroll";
	mul.wide.s32 	%rd7, %r29, 4;
	add.s64 	%rd8, %rd1, %rd7;
	add.s64 	%rd9, %rd2, %rd7;
	add.s64 	%rd10, %rd3, %rd7;
	ld.global.f32 	%f3, [%rd10];
	ld.global.f32 	%f4, [%rd9];
	mul.f32 	%f5, %f2, %f4;
	fma.rn.f32 	%f6, %f1, %f3, %f5;
	st.global.f32 	[%rd8], %f6;
	add.s32 	%r29, %r29, %r2;
	add.s32 	%r27, %r27, 1;
	setp.ne.s32 	%p4, %r27, 0;
	@%p4 bra 	$L__BB0_3;
$L__BB0_4:
	setp.lt.u32 	%p5, %r3, 3;
	@%p5 bra 	$L__BB0_7;
	mul.wide.s32 	%rd15, %r2, 4;
	shl.b32 	%r26, %r2, 2;
$L__BB0_6:
	mul.wide.s32 	%rd11, %r29, 4;
	add.s64 	%rd12, %rd3, %rd11;
	ld.global.f32 	%f7, [%rd12];
	add.s64 	%rd13, %rd2, %rd11;
	ld.global.f32 	%f8, [%rd13];
	mul.f32 	%f9, %f2, %f8;
	fma.rn.f32 	%f10, %f1, %f7, %f9;
	add.s64 	%rd14, %rd1, %rd11;
	st.global.f32 	[%rd14], %f10;
	add.s64 	%rd16, %rd12, %rd15;
	ld.global.f32 	%f11, [%rd16];
	add.s64 	%rd17, %rd13, %rd15;
	ld.global.f32 	%f12, [%rd17];
	mul.f32 	%f13, %f2, %f12;
	fma.rn.f32 	%f14, %f1, %f11, %f13;
	add.s64 	%rd18, %rd14, %rd15;
	st.global.f32 	[%rd18], %f14;
	add.s64 	%rd19, %rd16, %rd15;
	ld.global.f32 	%f15, [%rd19];
	add.s64 	%rd20, %rd17, %rd15;
	ld.global.f32 	%f16, [%rd20];
	mul.f32 	%f17, %f2, %f16;
	fma.rn.f32 	%f18, %f1, %f15, %f17;
	add.s64 	%rd21, %rd18, %rd15;
	st.global.f32 	[%rd21], %f18;
	add.s64 	%rd22, %rd19, %rd15;
	ld.global.f32 	%f19, [%rd22];
	add.s64 	%rd23, %rd20, %rd15;
	ld.global.f32 	%f20, [%rd23];
	mul.f32 	%f21, %f2, %f20;
	fma.rn.f32 	%f22, %f1, %f19, %f21;
	add.s64 	%rd24, %rd21, %rd15;
	st.global.f32 	[%rd24], %f22;
	add.s32 	%r29, %r26, %r29;
	setp.lt.s32 	%p6, %r29, %r12;
	@%p6 bra 	$L__BB0_6;
$L__BB0_7:
	ret;

}
	// .globl	_Z8ciklikusfiPf
.visible .entry _Z8ciklikusfiPf(
	.param .f32 _Z8ciklikusfiPf_param_0,
	.param .u32 _Z8ciklikusfiPf_param_1,
	.param .u64 .ptr .align 1 _Z8ciklikusfiPf_param_2
)
{
	.reg .pred 	%p<7>;
	.reg .b32 	%r<11>;
	.reg .b32 	%f<7>;
	.reg .b64 	%rd<5>;
	.reg .b64 	%fd<4>;

	ld.param.f32 	%f2, [_Z8ciklikusfiPf_param_0];
	ld.param.u32 	%r6, [_Z8ciklikusfiPf_param_1];
	ld.param.u64 	%rd3, [_Z8ciklikusfiPf_param_2];
	mov.u32 	%r7, %ctaid.x;
	mov.u32 	%r1, %ntid.x;
	mov.u32 	%r8, %tid.x;
	mad.lo.s32 	%r10, %r7, %r1, %r8;
	setp.ge.s32 	%p1, %r10, %r6;
	@%p1 bra 	$L__BB1_5;
	cvt.f64.f32 	%fd2, %f2;
	add.f64 	%fd1, %fd2, 0dBFE0000000000000;
	mov.u32 	%r9, %nctaid.x;
	mul.lo.s32 	%r3, %r1, %r9;
	cvta.to.global.u64 	%rd1, %rd3;
$L__BB1_2:
	mul.wide.s32 	%rd4, %r10, 4;
	add.s64 	%rd2, %rd1, %rd4;
	ld.global.f32 	%f3, [%rd2];
	setp.lt.f32 	%p2, %f3, 0fBF000000;
	add.f32 	%f4, %f2, %f3;
	selp.f32 	%f5, %f4, %f3, %p2;
	cvt.f64.f32 	%fd3, %f5;
	setp.lt.f64 	%p3, %fd1, %fd3;
	sub.f32 	%f6, %f5, %f2;
	selp.f32 	%f1, %f6, %f5, %p3;
	or.pred  	%p4, %p2, %p3;
	not.pred 	%p5, %p4;
	@%p5 bra 	$L__BB1_4;
	st.global.f32 	[%rd2], %f1;
$L__BB1_4:
	add.s32 	%r10, %r10, %r3;
	setp.lt.s32 	%p6, %r10, %r6;
	@%p6 bra 	$L__BB1_2;
$L__BB1_5:
	ret;

}


// ===== COMPILED SASS (sm_100) =====

	.target	sm_100

	.elftype	@"ET_EXEC"


//--------------------- .note.nv.tkinfo           --------------------------
	.section	.note.nv.tkinfo,"",@"SHT_NOTE"
	.sectionflags	@"SHF_NOTE_NV_TKINFO"
	.tkinfo
        /*0018*/ 	.word	0x00000002
        /*0030*/ 	.string	""
        /*0030*/ 	.string	"ptxas"
        /*0030*/ 	.string	"Cuda compilation tools, release 13.0, V13.0.88"
        /*0030*/ 	.string	"Build cuda_13.0.r13.0/compiler.36424714_0"
        /*0030*/ 	.string	"-arch sm_100 -m 64 "



//--------------------- .note.nv.cuinfo           --------------------------
	.section	.note.nv.cuinfo,"",@"SHT_NOTE"
	.sectionflags	@"SHF_NOTE_NV_CUINFO"
        /*0018*/ 	.short	0x0002
        /*001a*/ 	.short	0x0064
        /*001c*/ 	.short	0x0082
	.zero		2


//--------------------- .nv.info                  --------------------------
	.section	.nv.info,"",@"SHT_CUDA_INFO"
	.align	4


	//----- nvinfo : EIATTR_REGCOUNT
	.align		4
        /*0000*/ 	.byte	0x04, 0x2f
        /*0002*/ 	.short	(.L_1 - .L_0)
	.align		4
.L_0:
        /*0004*/ 	.word	index@(_Z3addiffPfS_S_)
        /*0008*/ 	.word	0x0000001c


	//----- nvinfo : EIATTR_FRAME_SIZE
	.align		4
.L_1:
        /*000c*/ 	.byte	0x04, 0x11
        /*000e*/ 	.short	(.L_3 - .L_2)
	.align		4
.L_2:
        /*0010*/ 	.word	index@(_Z3addiffPfS_S_)
        /*0014*/ 	.word	0x00000000


	//----- nvinfo : EIATTR_REGCOUNT
	.align		4
.L_3:
        /*0018*/ 	.byte	0x04, 0x2f
        /*001a*/ 	.short	(.L_5 - .L_4)
	.align		4
.L_4:
        /*001c*/ 	.word	index@(_Z8ciklikusfiPf)
        /*0020*/ 	.word	0x00000010


	//----- nvinfo : EIATTR_FRAME_SIZE
	.align		4
.L_5:
        /*0024*/ 	.byte	0x04, 0x11
        /*0026*/ 	.short	(.L_7 - .L_6)
	.align		4
.L_6:
        /*0028*/ 	.word	index@(_Z8ciklikusfiPf)
        /*002c*/ 	.word	0x00000000


	//----- nvinfo : EIATTR_MIN_STACK_SIZE
	.align		4
.L_7:
        /*0030*/ 	.byte	0x04, 0x12
        /*0032*/ 	.short	(.L_9 - .L_8)
	.align		4
.L_8:
        /*0034*/ 	.word	index@(_Z8ciklikusfiPf)
        /*0038*/ 	.word	0x00000000


	//----- nvinfo : EIATTR_MIN_STACK_SIZE
	.align		4
.L_9:
        /*003c*/ 	.byte	0x04, 0x12
        /*003e*/ 	.short	(.L_11 - .L_10)
	.align		4
.L_10:
        /*0040*/ 	.word	index@(_Z3addiffPfS_S_)
        /*0044*/ 	.word	0x00000000
.L_11:


//--------------------- .nv.compat                --------------------------
	.section	.nv.compat,"",@"SHT_CUDA_COMPAT_INFO"
	.align	4
        /*0000*/ 	.byte	0x02, 0x09, 0x00, 0x00, 0x02, 0x02, 0x01, 0x00, 0x02, 0x05, 0x05, 0x00, 0x03, 0x07, 0x01, 0x01
        /*0010*/ 	.byte	0x02, 0x03, 0x00, 0x00, 0x02, 0x06, 0x01, 0x00, 0x04, 0x0b, 0x08, 0x00, 0x01, 0x00, 0x00, 0x00
        /*0020*/ 	.byte	0x00, 0x00, 0x00, 0x00


//--------------------- .nv.info._Z8ciklikusfiPf  --------------------------
	.section	.nv.info._Z8ciklikusfiPf,"",@"SHT_CUDA_INFO"
	.sectionflags	@""
	.align	4


	//----- nvinfo : EIATTR_CUDA_API_VERSION
	.align		4
        /*0000*/ 	.byte	0x04, 0x37
        /*0002*/ 	.short	(.L_13 - .L_12)
.L_12:
        /*0004*/ 	.word	0x00000082


	//----- nvinfo : EIATTR_KPARAM_INFO
	.align		4
.L_13:
        /*0008*/ 	.byte	0x04, 0x17
        /*000a*/ 	.short	(.L_15 - .L_14)
.L_14:
        /*000c*/ 	.word	0x00000000
        /*0010*/ 	.short	0x0002
        /*0012*/ 	.short	0x0008
        /*0014*/ 	.byte	0x00, 0xf5, 0x21, 0x00


	//----- nvinfo : EIATTR_KPARAM_INFO
	.align		4
.L_15:
        /*0018*/ 	.byte	0x04, 0x17
        /*001a*/ 	.short	(.L_17 - .L_16)
.L_16:
        /*001c*/ 	.word	0x00000000
        /*0020*/ 	.short	0x0001
        /*0022*/ 	.short	0x0004
        /*0024*/ 	.byte	0x00, 0xf0, 0x11, 0x00


	//----- nvinfo : EIATTR_KPARAM_INFO
	.align		4
.L_17:
        /*0028*/ 	.byte	0x04, 0x17
        /*002a*/ 	.short	(.L_19 - .L_18)
.L_18:
        /*002c*/ 	.word	0x00000000
        /*0030*/ 	.short	0x0000
        /*0032*/ 	.short	0x0000
        /*0034*/ 	.byte	0x00, 0xf0, 0x11, 0x00


	//----- nvinfo : EIATTR_SPARSE_MMA_MASK
	.align		4
.L_19:
        /*0038*/ 	.byte	0x03, 0x50
        /*003a*/ 	.short	0x0000


	//----- nvinfo : EIATTR_MAXREG_COUNT
	.align		4
        /*003c*/ 	.byte	0x03, 0x1b
        /*003e*/ 	.short	0x00ff


	//----- nvinfo : EIATTR_MERCURY_ISA_VERSION
	.align		4
        /*0040*/ 	.byte	0x03, 0x5f
        /*0042*/ 	.short	0x0101


	//----- nvinfo : EIATTR_VRC_CTA_INIT_COUNT
	.align		4
        /*0044*/ 	.byte	0x02, 0x4a
	.zero		1
	.zero		1


	//----- nvinfo : EIATTR_EXIT_INSTR_OFFSETS
	.align		4
        /*0048*/ 	.byte	0x04, 0x1c
        /*004a*/ 	.short	(.L_21 - .L_20)


	//   ....[0]....
.L_20:
        /*004c*/ 	.word	0x00000070


	//   ....[1]....
        /*0050*/ 	.word	0x000001d0


	//----- nvinfo : EIATTR_CRS_STACK_SIZE
	.align		4
.L_21:
        /*0054*/ 	.byte	0x04, 0x1e
        /*0056*/ 	.short	(.L_23 - .L_22)
.L_22:
        /*0058*/ 	.word	0x00000000


	//----- nvinfo : EIATTR_CBANK_PARAM_SIZE
	.align		4
.L_23:
        /*005c*/ 	.byte	0x03, 0x19
        /*005e*/ 	.short	0x0010


	//----- nvinfo : EIATTR_PARAM_CBANK
	.align		4
        /*0060*/ 	.byte	0x04, 0x0a
        /*0062*/ 	.short	(.L_25 - .L_24)
	.align		4
.L_24:
        /*0064*/ 	.word	index@(.nv.constant0._Z8ciklikusfiPf)
        /*0068*/ 	.short	0x0380
        /*006a*/ 	.short	0x0010


	//----- nvinfo : EIATTR_SW_WAR
	.align		4
.L_25:
        /*006c*/ 	.byte	0x04, 0x36
        /*006e*/ 	.short	(.L_27 - .L_26)
.L_26:
        /*0070*/ 	.word	0x00000008
.L_27:


//--------------------- .nv.info._Z3addiffPfS_S_  --------------------------
	.section	.nv.info._Z3addiffPfS_S_,"",@"SHT_CUDA_INFO"
	.sectionflags	@""
	.align	4


	//----- nvinfo : EIATTR_CUDA_API_VERSION
	.align		4
        /*0000*/ 	.byte	0x04, 0x37
        /*0002*/ 	.short	(.L_29 - .L_28)
.L_28:
        /*0004*/ 	.word	0x00000082


	//----- nvinfo : EIATTR_KPARAM_INFO
	.align		4
.L_29:
        /*0008*/ 	.byte	0x04, 0x17
        /*000a*/ 	.short	(.L_31 - .L_30)
.L_30:
        /*000c*/ 	.word	0x00000000
        /*0010*/ 	.short	0x0005
        /*0012*/ 	.short	0x0020
        /*0014*/ 	.byte	0x00, 0xf5, 0x21, 0x00


	//----- nvinfo : EIATTR_KPARAM_INFO
	.align		4
.L_31:
        /*0018*/ 	.byte	0x04, 0x17
        /*001a*/ 	.short	(.L_33 - .L_32)
.L_32:
        /*001c*/ 	.word	0x00000000
        /*0020*/ 	.short	0x0004
        /*0022*/ 	.short	0x0018
        /*0024*/ 	.byte	0x00, 0xf5, 0x21, 0x00


	//----- nvinfo : EIATTR_KPARAM_INFO
	.align		4
.L_33:
        /*0028*/ 	.byte	0x04, 0x17
        /*002a*/ 	.short	(.L_35 - .L_34)
.L_34:
        /*002c*/ 	.word	0x00000000
        /*0030*/ 	.short	0x0003
        /*0032*/ 	.short	0x0010
        /*0034*/ 	.byte	0x00, 0xf5, 0x21, 0x00


	//----- nvinfo : EIATTR_KPARAM_INFO
	.align		4
.L_35:
        /*0038*/ 	.byte	0x04, 0x17
        /*003a*/ 	.short	(.L_37 - .L_36)
.L_36:
        /*003c*/ 	.word	0x00000000
        /*0040*/ 	.short	0x0002
        /*0042*/ 	.short	0x0008
        /*0044*/ 	.byte	0x00, 0xf0, 0x11, 0x00


	//----- nvinfo : EIATTR_KPARAM_INFO
	.align		4
.L_37:
        /*0048*/ 	.byte	0x04, 0x17
        /*004a*/ 	.short	(.L_39 - .L_38)
.L_38:
        /*004c*/ 	.word	0x00000000
        /*0050*/ 	.short	0x0001
        /*0052*/ 	.short	0x0004
        /*0054*/ 	.byte	0x00, 0xf0, 0x11, 0x00


	//----- nvinfo : EIATTR_KPARAM_INFO
	.align		4
.L_39:
        /*0058*/ 	.byte	0x04, 0x17
        /*005a*/ 	.short	(.L_41 - .L_40)
.L_40:
        /*005c*/ 	.word	0x00000000
        /*0060*/ 	.short	0x0000
        /*0062*/ 	.short	0x0000
        /*0064*/ 	.byte	0x00, 0xf0, 0x11, 0x00


	//----- nvinfo : EIATTR_SPARSE_MMA_MASK
	.align		4
.L_41:
        /*0068*/ 	.byte	0x03, 0x50
        /*006a*/ 	.short	0x0000


	//----- nvinfo : EIATTR_MAXREG_COUNT
	.align		4
        /*006c*/ 	.byte	0x03, 0x1b
        /*006e*/ 	.short	0x00ff


	//----- nvinfo : EIATTR_MERCURY_ISA_VERSION
	.align		4
        /*0070*/ 	.byte	0x03, 0x5f
        /*0072*/ 	.short	0x0101


	//----- nvinfo : EIATTR_VRC_CTA_INIT_COUNT
	.align		4
        /*0074*/ 	.byte	0x02, 0x4a
	.zero		1
	.zero		1


	//----- nvinfo : EIATTR_EXIT_INSTR_OFFSETS
	.align		4
        /*0078*/ 	.byte	0x04, 0x1c
        /*007a*/ 	.short	(.L_43 - .L_42)


	//   ....[0]....
.L_42:
        /*007c*/ 	.word	0x00000090


	//   ....[1]....
        /*0080*/ 	.word	0x00000420


	//   ....[2]....
        /*0084*/ 	.word	0x00000660


	//----- nvinfo : EIATTR_CRS_STACK_SIZE
	.align		4
.L_43:
        /*0088*/ 	.byte	0x04, 0x1e
        /*008a*/ 	.short	(.L_45 - .L_44)
.L_44:
        /*008c*/ 	.word	0x00000000


	//----- nvinfo : EIATTR_CBANK_PARAM_SIZE
	.align		4
.L_45:
        /*0090*/ 	.byte	0x03, 0x19
        /*0092*/ 	.short	0x0028


	//----- nvinfo : EIATTR_PARAM_CBANK
	.align		4
        /*0094*/ 	.byte	0x04, 0x0a
        /*0096*/ 	.short	(.L_47 - .L_46)
	.align		4
.L_46:
        /*0098*/ 	.word	index@(.nv.constant0._Z3addiffPfS_S_)
        /*009c*/ 	.short	0x0380
        /*009e*/ 	.short	0x0028


	//----- nvinfo : EIATTR_SW_WAR
	.align		4
.L_47:
        /*00a0*/ 	.byte	0x04, 0x36
        /*00a2*/ 	.short	(.L_49 - .L_48)
.L_48:
        /*00a4*/ 	.word	0x00000008
.L_49:


//--------------------- .nv.callgraph             --------------------------
	.section	.nv.callgraph,"",@"SHT_CUDA_CALLGRAPH"
	.align	4
	.sectionentsize	8
	.align		4
        /*0000*/ 	.word	0x00000000
	.align		4
        /*0004*/ 	.word	0xffffffff
	.align		4
        /*0008*/ 	.word	0x00000000
	.align		4
        /*000c*/ 	.word	0xfffffffe
	.align		4
        /*0010*/ 	.word	0x00000000
	.align		4
        /*0014*/ 	.word	0xfffffffd
	.align		4
        /*0018*/ 	.word	0x00000000
	.align		4
        /*001c*/ 	.word	0xfffffffc


//--------------------- .text._Z8ciklikusfiPf     --------------------------
	.section	.text._Z8ciklikusfiPf,"ax",@progbits
	.align	128
        .global         _Z8ciklikusfiPf
        .type           _Z8ciklikusfiPf,@function
        .size           _Z8ciklikusfiPf,(.L_x_7 - _Z8ciklikusfiPf)
        .other          _Z8ciklikusfiPf,@"STO_CUDA_ENTRY STV_DEFAULT"
_Z8ciklikusfiPf:
.text._Z8ciklikusfiPf:
[----:B------:R-:W-:Y:S01]  /*0000*/  LDC R1, c[0x0][0x37c] ;  /* 0x0000df00ff017b82 */ /* 0x000fe20000000800 */
[----:B------:R-:W0:Y:S07]  /*0010*/  S2R R0, SR_TID.X ;  /* 0x0000000000007919 */ /* 0x000e2e0000002100 */
[----:B------:R-:W0:Y:S01]  /*0020*/  S2UR UR4, SR_CTAID.X ;  /* 0x00000000000479c3 */ /* 0x000e220000002500 */
[----:B------:R-:W1:Y:S07]  /*0030*/  LDCU UR5, c[0x0][0x384] ;  /* 0x00007080ff0577ac */ /* 0x000e6e0008000800 */
[----:B------:R-:W0:Y:S02]  /*0040*/  LDC R11, c[0x0][0x360] ;  /* 0x0000d800ff0b7b82 */ /* 0x000e240000000800 */
[----:B0-----:R-:W-:-:S05]  /*0050*/  IMAD R0, R11, UR4, R0 ;  /* 0x000000040b007c24 */ /* 0x001fca000f8e0200 */
[----:B-1----:R-:W-:-:S13]  /*0060*/  ISETP.GE.AND P0, PT, R0, UR5, PT ;  /* 0x0000000500007c0c */ /* 0x002fda000bf06270 */
[----:B------:R-:W-:Y:S05]  /*0070*/  @P0 EXIT ;  /* 0x000000000000094d */ /* 0x000fea0003800000 */
[----:B------:R-:W0:Y:S01]  /*0080*/  LDCU UR4, c[0x0][0x380] ;  /* 0x00007000ff0477ac */ /* 0x000e220008000800 */
[----:B------:R-:W1:Y:S01]  /*0090*/  LDC.64 R6, c[0x0][0x388] ;  /* 0x0000e200ff067b82 */ /* 0x000e620000000a00 */
[----:B------:R-:W2:Y:S01]  /*00a0*/  LDCU.64 UR6, c[0x0][0x358] ;  /* 0x00006b00ff0677ac */ /* 0x000ea20008000a00 */
[----:B------:R-:W3:Y:S01]  /*00b0*/  LDCU.64 UR8, c[0x0][0x380] ;  /* 0x00007000ff0877ac */ /* 0x000ee20008000a00 */
[----:B0-----:R-:W0:Y:S01]  /*00c0*/  F2F.F64.F32 R2, UR4 ;  /* 0x0000000400027d10 */ /* 0x001e220008201800 */
[----:B------:R-:W4:Y:S01]  /*00d0*/  LDCU UR4, c[0x0][0x370] ;  /* 0x00006e00ff0477ac */ /* 0x000f220008000800 */
[----:B0-----:R-:W-:Y:S01]  /*00e0*/  DADD R2, R2, -0.5 ;  /* 0xbfe0000002027429 */ /* 0x001fe20000000000 */
[----:B--234-:R-:W-:-:S10]  /*00f0*/  IMAD R11, R11, UR4, RZ ;  /* 0x000000040b0b7c24 */ /* 0x01cfd4000f8e02ff */
.L_x_0:
[----:B-1----:R-:W-:-:S05]  /*0100*/  IMAD.WIDE R8, R0, 0x4, R6 ;  /* 0x0000000400087825 */ /* 0x002fca00078e0206 */
[----:B------:R-:W2:Y:S01]  /*0110*/  LDG.E R10, desc[UR6][R8.64] ;  /* 0x00000006080a7981 */ /* 0x000ea2000c1e1900 */
[----:B------:R-:W-:Y:S01]  /*0120*/  IADD3 R0, PT, PT, R11, R0, RZ ;  /* 0x000000000b007210 */ /* 0x000fe20007ffe0ff */
[C---:B--2---:R-:W-:Y:S01]  /*0130*/  FADD R5, R10.reuse, UR8 ;  /* 0x000000080a057e21 */ /* 0x044fe20008000000 */
[----:B------:R-:W-:-:S04]  /*0140*/  FSETP.GEU.AND P0, PT, R10, -0.5, PT ;  /* 0xbf0000000a00780b */ /* 0x000fc80003f0e000 */
[----:B------:R-:W-:-:S04]  /*0150*/  FSEL R13, R5, R10, !P0 ;  /* 0x0000000a050d7208 */ /* 0x000fc80004000000 */
[----:B------:R-:W0:Y:S02]  /*0160*/  F2F.F64.F32 R4, R13 ;  /* 0x0000000d00047310 */ /* 0x000e240000201800 */
[----:B0-----:R-:W-:-:S06]  /*0170*/  DSETP.GEU.AND P1, PT, R2, R4, PT ;  /* 0x000000040200722a */ /* 0x001fcc0003f2e000 */
[----:B------:R-:W-:-:S08]  /*0180*/  FSETP.LT.OR P0, PT, R10, -0.5, !P1 ;  /* 0xbf0000000a00780b */ /* 0x000fd00004f01400 */
[----:B------:R-:W-:-:S05]  /*0190*/  @!P1 FADD R13, R13, -UR8 ;  /* 0x800000080d0d9e21 */ /* 0x000fca0008000000 */
[----:B------:R0:W-:Y:S01]  /*01a0*/  @P0 STG.E desc[UR6][R8.64], R13 ;  /* 0x0000000d08000986 */ /* 0x0001e2000c101906 */
[----:B------:R-:W-:-:S13]  /*01b0*/  ISETP.GE.AND P0, PT, R0, UR9, PT ;  /* 0x0000000900007c0c */ /* 0x000fda000bf06270 */
[----:B0-----:R-:W-:Y:S05]  /*01c0*/  @!P0 BRA `(.L_x_0) ;  /* 0xfffffffc00cc8947 */ /* 0x001fea000383ffff */
[----:B------:R-:W-:Y:S05]  /*01d0*/  EXIT ;  /* 0x000000000000794d */ /* 0x000fea0003800000 */
.L_x_1:
[----:B------:R-:W-:-:S00]  /*01e0*/  BRA `(.L_x_1) ;  /* 0xfffffffc00fc7947 */ /* 0x000fc0000383ffff */
[----:B------:R-:W-:-:S00]  /*01f0*/  NOP ;  /* 0x0000000000007918 */ /* 0x000fc00000000000 */
        /* <DEDUP_REMOVED lines=8> */
.L_x_7:


//--------------------- .text._Z3addiffPfS_S_     --------------------------
	.section	.text._Z3addiffPfS_S_,"ax",@progbits
	.align	128
        .global         _Z3addiffPfS_S_
        .type           _Z3addiffPfS_S_,@function
        .size           _Z3addiffPfS_S_,(.L_x_8 - _Z3addiffPfS_S_)
        .other          _Z3addiffPfS_S_,@"STO_CUDA_ENTRY STV_DEFAULT"
_Z3addiffPfS_S_:
.text._Z3addiffPfS_S_:
[----:B------:R-:W-:Y:S01]  /*0000*/  LDC R1, c[0x0][0x37c] ;  /* 0x0000df00ff017b82 */ /* 0x000fe20000000800 */
[----:B------:R-:W0:Y:S07]  /*0010*/  S2R R9, SR_TID.X ;  /* 0x0000000000097919 */ /* 0x000e2e0000002100 */
[----:B------:R-:W0:Y:S01]  /*0020*/  S2UR UR4, SR_CTAID.X ;  /* 0x00000000000479c3 */ /* 0x000e220000002500 */
[----:B------:R-:W1:Y:S07]  /*0030*/  LDCU UR6, c[0x0][0x380] ;  /* 0x00007000ff0677ac */ /* 0x000e6e0008000800 */
[----:B------:R-:W0:Y:S01]  /*0040*/  LDC R0, c[0x0][0x360] ;  /* 0x0000d800ff007b82 */ /* 0x000e220000000800 */
[----:B------:R-:W2:Y:S01]  /*0050*/  LDCU UR5, c[0x0][0x370] ;  /* 0x00006e00ff0577ac */ /* 0x000ea20008000800 */
[----:B0-----:R-:W-:-:S02]  /*0060*/  IMAD R9, R0, UR4, R9 ;  /* 0x0000000400097c24 */ /* 0x001fc4000f8e0209 */
[----:B--2---:R-:W-:-:S03]  /*0070*/  IMAD R0, R0, UR5, RZ ;  /* 0x0000000500007c24 */ /* 0x004fc6000f8e02ff */
[----:B-1----:R-:W-:-:S13]  /*0080*/  ISETP.GE.AND P0, PT, R9, UR6, PT ;  /* 0x0000000609007c0c */ /* 0x002fda000bf06270 */
[----:B------:R-:W-:Y:S05]  /*0090*/  @P0 EXIT ;  /* 0x000000000000094d */ /* 0x000fea0003800000 */
[----:B------:R-:W0:Y:S01]  /*00a0*/  I2F.U32.RP R6, R0 ;  /* 0x0000000000067306 */ /* 0x000e220000209000 */
[----:B------:R-:W-:Y:S01]  /*00b0*/  IADD3 R4, PT, PT, R0, R9, RZ ;  /* 0x0000000900047210 */ /* 0x000fe20007ffe0ff */
[----:B------:R-:W1:Y:S01]  /*00c0*/  LDCU.64 UR4, c[0x0][0x358] ;  /* 0x00006b00ff0477ac */ /* 0x000e620008000a00 */
[----:B------:R-:W-:Y:S01]  /*00d0*/  IADD3 R7, PT, PT, RZ, -R0, RZ ;  /* 0x80000000ff077210 */ /* 0x000fe20007ffe0ff */
[----:B------:R-:W-:Y:S01]  /*00e0*/  BSSY.RECONVERGENT B0, `(.L_x_2) ;  /* 0x0000033000007945 */ /* 0x000fe20003800200 */
[C---:B------:R-:W-:Y:S01]  /*00f0*/  ISETP.GE.AND P0, PT, R4.reuse, UR6, PT ;  /* 0x0000000604007c0c */ /* 0x040fe2000bf06270 */
[----:B------:R-:W2:Y:S01]  /*0100*/  LDCU UR9, c[0x0][0x388] ;  /* 0x00007100ff0977ac */ /* 0x000ea20008000800 */
[----:B------:R-:W-:Y:S02]  /*0110*/  VIMNMX R5, PT, PT, R4, UR6, !PT ;  /* 0x0000000604057c48 */ /* 0x000fe4000ffe0100 */
[----:B------:R-:W-:Y:S01]  /*0120*/  SEL R8, RZ, 0x1, P0 ;  /* 0x00000001ff087807 */ /* 0x000fe20000000000 */
[----:B------:R-:W3:Y:S01]  /*0130*/  LDCU UR10, c[0x0][0x384] ;  /* 0x00007080ff0a77ac */ /* 0x000ee20008000800 */
[----:B------:R-:W-:-:S02]  /*0140*/  ISETP.NE.U32.AND P2, PT, R0, RZ, PT ;  /* 0x000000ff0000720c */ /* 0x000fc40003f45070 */
[----:B------:R-:W-:Y:S01]  /*0150*/  IADD3 R5, PT, PT, R5, -R4, -R8 ;  /* 0x8000000405057210 */ /* 0x000fe20007ffe808 */
[----:B------:R-:W4:Y:S01]  /*0160*/  LDCU UR7, c[0x0][0x388] ;  /* 0x00007100ff0777ac */ /* 0x000f220008000800 */
[----:B0-----:R-:W0:Y:S01]  /*0170*/  MUFU.RCP R6, R6 ;  /* 0x0000000600067308 */ /* 0x001e220000001000 */
[----:B------:R-:W1:Y:S01]  /*0180*/  LDCU UR8, c[0x0][0x384] ;  /* 0x00007080ff0877ac */ /* 0x000e620008000800 */
[----:B0-----:R-:W-:-:S06]  /*0190*/  IADD3 R2, PT, PT, R6, 0xffffffe, RZ ;  /* 0x0ffffffe06027810 */ /* 0x001fcc0007ffe0ff */
[----:B------:R0:W5:Y:S02]  /*01a0*/  F2I.FTZ.U32.TRUNC.NTZ R3, R2 ;  /* 0x0000000200037305 */ /* 0x000164000021f000 */
[----:B0-----:R-:W-:Y:S02]  /*01b0*/  HFMA2 R2, -RZ, RZ, 0, 0 ;  /* 0x00000000ff027431 */ /* 0x001fe400000001ff */
[----:B-----5:R-:W-:-:S04]  /*01c0*/  IMAD R7, R7, R3, RZ ;  /* 0x0000000307077224 */ /* 0x020fc800078e02ff */
[----:B------:R-:W-:-:S06]  /*01d0*/  IMAD.HI.U32 R6, R3, R7, R2 ;  /* 0x0000000703067227 */ /* 0x000fcc00078e0002 */
[----:B------:R-:W-:Y:S02]  /*01e0*/  IMAD.HI.U32 R11, R6, R5, RZ ;  /* 0x00000005060b7227 */ /* 0x000fe400078e00ff */
[----:B------:R-:W0:Y:S03]  /*01f0*/  LDC.64 R6, c[0x0][0x390] ;  /* 0x0000e400ff067b82 */ /* 0x000e260000000a00 */
[----:B------:R-:W-:-:S05]  /*0200*/  IADD3 R2, PT, PT, -R11, RZ, RZ ;  /* 0x000000ff0b027210 */ /* 0x000fca0007ffe1ff */
[----:B------:R-:W-:Y:S02]  /*0210*/  IMAD R5, R0, R2, R5 ;  /* 0x0000000200057224 */ /* 0x000fe400078e0205 */
[----:B------:R-:W0:Y:S03]  /*0220*/  LDC.64 R2, c[0x0][0x398] ;  /* 0x0000e600ff027b82 */ /* 0x000e260000000a00 */
[----:B------:R-:W-:-:S13]  /*0230*/  ISETP.GE.U32.AND P0, PT, R5, R0, PT ;  /* 0x000000000500720c */ /* 0x000fda0003f06070 */
[----:B------:R-:W-:Y:S02]  /*0240*/  @P0 IADD3 R5, PT, PT, -R0, R5, RZ ;  /* 0x0000000500050210 */ /* 0x000fe40007ffe1ff */
[----:B------:R-:W-:Y:S02]  /*0250*/  @P0 IADD3 R11, PT, PT, R11, 0x1, RZ ;  /* 0x000000010b0b0810 */ /* 0x000fe40007ffe0ff */
[----:B------:R-:W-:Y:S02]  /*0260*/  ISETP.GE.U32.AND P1, PT, R5, R0, PT ;  /* 0x000000000500720c */ /* 0x000fe40003f26070 */
[----:B------:R-:W0:Y:S11]  /*0270*/  LDC.64 R4, c[0x0][0x3a0] ;  /* 0x0000e800ff047b82 */ /* 0x000e360000000a00 */
[----:B------:R-:W-:-:S02]  /*0280*/  @P1 IADD3 R11, PT, PT, R11, 0x1, RZ ;  /* 0x000000010b0b1810 */ /* 0x000fc40007ffe0ff */
[----:B------:R-:W-:-:S04]  /*0290*/  @!P2 LOP3.LUT R11, RZ, R0, RZ, 0x33, !PT ;  /* 0x00000000ff0ba212 */ /* 0x000fc800078e33ff */
[----:B------:R-:W-:-:S04]  /*02a0*/  IADD3 R8, PT, PT, R8, R11, RZ ;  /* 0x0000000b08087210 */ /* 0x000fc80007ffe0ff */
[C---:B------:R-:W-:Y:S02]  /*02b0*/  LOP3.LUT R10, R8.reuse, 0x3, RZ, 0xc0, !PT ;  /* 0x00000003080a7812 */ /* 0x040fe400078ec0ff */
[----:B------:R-:W-:Y:S02]  /*02c0*/  ISETP.GE.U32.AND P1, PT, R8, 0x3, PT ;  /* 0x000000030800780c */ /* 0x000fe40003f26070 */
[----:B------:R-:W-:-:S13]  /*02d0*/  ISETP.NE.AND P0, PT, R10, 0x3, PT ;  /* 0x000000030a00780c */ /* 0x000fda0003f05270 */
[----:B-1234-:R-:W-:Y:S05]  /*02e0*/  @!P0 BRA `(.L_x_3) ;  /* 0x0000000000488947 */ /* 0x01efea0003800000 */
[----:B------:R-:W1:Y:S01]  /*02f0*/  LDC.64 R10, c[0x0][0x3a0] ;  /* 0x0000e800ff0a7b82 */ /* 0x000e620000000a00 */
[----:B------:R-:W-:-:S04]  /*0300*/  IADD3 R8, PT, PT, R8, 0x1, RZ ;  /* 0x0000000108087810 */ /* 0x000fc80007ffe0ff */
[----:B------:R-:W-:-:S03]  /*0310*/  LOP3.LUT R8, R8, 0x3, RZ, 0xc0, !PT ;  /* 0x0000000308087812 */ /* 0x000fc600078ec0ff */
[----:B------:R-:W2:Y:S01]  /*0320*/  LDC.64 R12, c[0x0][0x390] ;  /* 0x0000e400ff0c7b82 */ /* 0x000ea20000000a00 */
[----:B------:R-:W-:-:S07]  /*0330*/  IADD3 R8, PT, PT, -R8, RZ, RZ ;  /* 0x000000ff08087210 */ /* 0x000fce0007ffe1ff */
[----:B------:R-:W3:Y:S02]  /*0340*/  LDC.64 R14, c[0x0][0x398] ;  /* 0x0000e600ff0e7b82 */ /* 0x000ee40000000a00 */
.L_x_4:
[----:B---3--:R-:W-:-:S04]  /*0350*/  IMAD.WIDE R18, R9, 0x4, R14 ;  /* 0x0000000409127825 */ /* 0x008fc800078e020e */
[C---:B--2---:R-:W-:Y:S02]  /*0360*/  IMAD.WIDE R20, R9.reuse, 0x4, R12 ;  /* 0x0000000409147825 */ /* 0x044fe400078e020c */
[----:B------:R-:W2:Y:S04]  /*0370*/  LDG.E R18, desc[UR4][R18.64] ;  /* 0x0000000412127981 */ /* 0x000ea8000c1e1900 */
[----:B------:R-:W3:Y:S01]  /*0380*/  LDG.E R20, desc[UR4][R20.64] ;  /* 0x0000000414147981 */ /* 0x000ee2000c1e1900 */
[----:B-1--4-:R-:W-:Y:S01]  /*0390*/  IMAD.WIDE R16, R9, 0x4, R10 ;  /* 0x0000000409107825 */ /* 0x012fe200078e020a */
[----:B------:R-:W-:Y:S02]  /*03a0*/  IADD3 R8, PT, PT, R8, 0x1, RZ ;  /* 0x0000000108087810 */ /* 0x000fe40007ffe0ff */
[----:B------:R-:W-:-:S02]  /*03b0*/  IADD3 R9, PT, PT, R0, R9, RZ ;  /* 0x0000000900097210 */ /* 0x000fc40007ffe0ff */
[----:B------:R-:W-:Y:S01]  /*03c0*/  ISETP.NE.AND P0, PT, R8, RZ, PT ;  /* 0x000000ff0800720c */ /* 0x000fe20003f05270 */
[----:B--2---:R-:W-:-:S04]  /*03d0*/  FMUL R23, R18, UR7 ;  /* 0x0000000712177c20 */ /* 0x004fc80008400000 */
[----:B---3--:R-:W-:-:S05]  /*03e0*/  FFMA R23, R20, UR8, R23 ;  /* 0x0000000814177c23 */ /* 0x008fca0008000017 */
[----:B------:R4:W-:Y:S03]  /*03f0*/  STG.E desc[UR4][R16.64], R23 ;  /* 0x0000001710007986 */ /* 0x0009e6000c101904 */
[----:B------:R-:W-:Y:S05]  /*0400*/  @P0 BRA `(.L_x_4) ;  /* 0xfffffffc00d00947 */ /* 0x000fea000383ffff */
.L_x_3:
[----:B------:R-:W-:Y:S05]  /*0410*/  BSYNC.RECONVERGENT B0 ;  /* 0x0000000000007941 */ /* 0x000fea0003800200 */
.L_x_2:
[----:B------:R-:W-:Y:S05]  /*0420*/  @!P1 EXIT ;  /* 0x000000000000994d */ /* 0x000fea0003800000 */
.L_x_5:
[----:B0-2-4-:R-:W-:-:S04]  /*0430*/  IMAD.WIDE R16, R9, 0x4, R2 ;  /* 0x0000000409107825 */ /* 0x015fc800078e0202 */
[----:B------:R-:W-:Y:S01]  /*0440*/  IMAD.WIDE R18, R9, 0x4, R6 ;  /* 0x0000000409127825 */ /* 0x000fe200078e0206 */
[----:B------:R-:W2:Y:S04]  /*0450*/  LDG.E R10, desc[UR4][R16.64] ;  /* 0x00000004100a7981 */ /* 0x000ea8000c1e1900 */
[----:B------:R-:W3:Y:S01]  /*0460*/  LDG.E R8, desc[UR4][R18.64] ;  /* 0x0000000412087981 */ /* 0x000ee2000c1e1900 */
[----:B------:R-:W-:-:S04]  /*0470*/  IMAD.WIDE R14, R0, 0x4, R16 ;  /* 0x00000004000e7825 */ /* 0x000fc800078e0210 */
[----:B--2---:R-:W-:Y:S01]  /*0480*/  FMUL R13, R10, UR9 ;  /* 0x000000090a0d7c20 */ /* 0x004fe20008400000 */
[----:B------:R-:W-:-:S04]  /*0490*/  IMAD.WIDE R10, R9, 0x4, R4 ;  /* 0x00000004090a7825 */ /* 0x000fc800078e0204 */
[----:B---3--:R-:W-:Y:S01]  /*04a0*/  FFMA R23, R8, UR10, R13 ;  /* 0x0000000a08177c23 */ /* 0x008fe2000800000d */
[----:B------:R-:W-:-:S04]  /*04b0*/  IMAD.WIDE R12, R0, 0x4, R18 ;  /* 0x00000004000c7825 */ /* 0x000fc800078e0212 */
[----:B------:R0:W-:Y:S04]  /*04c0*/  STG.E desc[UR4][R10.64], R23 ;  /* 0x000000170a007986 */ /* 0x0001e8000c101904 */
[----:B------:R-:W2:Y:S04]  /*04d0*/  LDG.E R20, desc[UR4][R14.64] ;  /* 0x000000040e147981 */ /* 0x000ea8000c1e1900 */
[----:B------:R-:W3:Y:S01]  /*04e0*/  LDG.E R8, desc[UR4][R12.64] ;  /* 0x000000040c087981 */ /* 0x000ee2000c1e1900 */
[----:B------:R-:W-:-:S04]  /*04f0*/  IMAD.WIDE R16, R0, 0x4, R10 ;  /* 0x0000000400107825 */ /* 0x000fc800078e020a */
[----:B------:R-:W-:-:S04]  /*0500*/  IMAD.WIDE R18, R0, 0x4, R12 ;  /* 0x0000000400127825 */ /* 0x000fc800078e020c */
[----:B--2---:R-:W-:-:S04]  /*0510*/  FMUL R21, R20, UR9 ;  /* 0x0000000914157c20 */ /* 0x004fc80008400000 */
[----:B---3--:R-:W-:Y:S01]  /*0520*/  FFMA R25, R8, UR10, R21 ;  /* 0x0000000a08197c23 */ /* 0x008fe20008000015 */
[----:B------:R-:W-:-:S04]  /*0530*/  IMAD.WIDE R20, R0, 0x4, R14 ;  /* 0x0000000400147825 */ /* 0x000fc800078e020e */
[----:B------:R1:W-:Y:S04]  /*0540*/  STG.E desc[UR4][R16.64], R25 ;  /* 0x0000001910007986 */ /* 0x0003e8000c101904 */
[----:B------:R-:W2:Y:S04]  /*0550*/  LDG.E R22, desc[UR4][R20.64] ;  /* 0x0000000414167981 */ /* 0x000ea8000c1e1900 */
[----:B------:R-:W3:Y:S01]  /*0560*/  LDG.E R8, desc[UR4][R18.64] ;  /* 0x0000000412087981 */ /* 0x000ee2000c1e1900 */
[----:B0-----:R-:W-:-:S04]  /*0570*/  IMAD.WIDE R10, R0, 0x4, R16 ;  /* 0x00000004000a7825 */ /* 0x001fc800078e0210 */
[----:B------:R-:W-:-:S04]  /*0580*/  IMAD.WIDE R14, R0, 0x4, R20 ;  /* 0x00000004000e7825 */ /* 0x000fc800078e0214 */
[----:B------:R-:W-:-:S04]  /*0590*/  IMAD.WIDE R12, R0, 0x4, R18 ;  /* 0x00000004000c7825 */ /* 0x000fc800078e0212 */
[----:B--2---:R-:W-:-:S04]  /*05a0*/  FMUL R23, R22, UR9 ;  /* 0x0000000916177c20 */ /* 0x004fc80008400000 */
[----:B---3--:R-:W-:-:S05]  /*05b0*/  FFMA R23, R8, UR10, R23 ;  /* 0x0000000a08177c23 */ /* 0x008fca0008000017 */
[----:B------:R2:W-:Y:S04]  /*05c0*/  STG.E desc[UR4][R10.64], R23 ;  /* 0x000000170a007986 */ /* 0x0005e8000c101904 */
[----:B------:R-:W3:Y:S04]  /*05d0*/  LDG.E R14, desc[UR4][R14.64] ;  /* 0x000000040e0e7981 */ /* 0x000ee8000c1e1900 */
[----:B------:R-:W4:Y:S01]  /*05e0*/  LDG.E R12, desc[UR4][R12.64] ;  /* 0x000000040c0c7981 */ /* 0x000f22000c1e1900 */
[C---:B-1----:R-:W-:Y:S01]  /*05f0*/  IMAD.WIDE R16, R0.reuse, 0x4, R10 ;  /* 0x0000000400107825 */ /* 0x042fe200078e020a */
[----:B------:R-:W-:-:S04]  /*0600*/  LEA R9, R0, R9, 0x2 ;  /* 0x0000000900097211 */ /* 0x000fc800078e10ff */
[----:B------:R-:W-:Y:S01]  /*0610*/  ISETP.GE.AND P0, PT, R9, UR6, PT ;  /* 0x0000000609007c0c */ /* 0x000fe2000bf06270 */
[----:B---3--:R-:W-:-:S04]  /*0620*/  FMUL R25, R14, UR9 ;  /* 0x000000090e197c20 */ /* 0x008fc80008400000 */
[----:B----4-:R-:W-:-:S05]  /*0630*/  FFMA R25, R12, UR10, R25 ;  /* 0x0000000a0c197c23 */ /* 0x010fca0008000019 */
[----:B------:R2:W-:Y:S03]  /*0640*/  STG.E desc[UR4][R16.64], R25 ;  /* 0x0000001910007986 */ /* 0x0005e6000c101904 */
[----:B------:R-:W-:Y:S05]  /*0650*/  @!P0 BRA `(.L_x_5) ;  /* 0xfffffffc00748947 */ /* 0x000fea000383ffff */
[----:B------:R-:W-:Y:S05]  /*0660*/  EXIT ;  /* 0x000000000000794d */ /* 0x000fea0003800000 */
.L_x_6:
        /* <DEDUP_REMOVED lines=9> */
.L_x_8:


//--------------------- .nv.shared.reserved.0     --------------------------
	.section	.nv.shared.reserved.0,"aw",@nobits
	.weak		__nv_reservedSMEM_offset_0_alias
	.size		__nv_reservedSMEM_offset_0_alias, 0, 64
	.other		__nv_reservedSMEM_offset_0_alias,@"STO_CUDA_RESERVED_SHARED STV_DEFAULT"
__nv_reservedSMEM_offset_0_alias:
	.zero		0
	.zero		64


//--------------------- .nv.constant0._Z8ciklikusfiPf --------------------------
	.section	.nv.constant0._Z8ciklikusfiPf,"a",@progbits
	.sectionflags	@""
	.align	4
.nv.constant0._Z8ciklikusfiPf:
	.zero		912


//--------------------- .nv.constant0._Z3addiffPfS_S_ --------------------------
	.section	.nv.constant0._Z3addiffPfS_S_,"a",@progbits
	.sectionflags	@""
	.align	4
.nv.constant0._Z3addiffPfS_S_:
	.zero		936


//--------------------- SYMBOLS --------------------------

	.type		.nv.reservedSmem.offset0,@object
	.size		.nv.reservedSmem.offset0,0x4
